//
// Generated by NVIDIA NVVM Compiler
//
// Compiler Build ID: CL-36424714
// Cuda compilation tools, release 13.0, V13.0.88
// Based on NVVM 20.0.0
//

.version 9.0
.target sm_100
.address_size 64

	// .globl	megakernel_persistent
// _ZZ12barrier_waitPiS_iE11local_sense has been demoted

.visible .entry megakernel_persistent(
	.param .align 8 .b8 megakernel_persistent_param_0[48],
	.param .u32 megakernel_persistent_param_1,
	.param .u64 .ptr .align 1 megakernel_persistent_param_2,
	.param .u64 .ptr .align 1 megakernel_persistent_param_3
)
{
	.reg .pred 	%p<17>;
	.reg .b32 	%r<47>;
	.reg .b64 	%rd<5>;
	// demoted variable
	.shared .align 4 .u32 _ZZ12barrier_waitPiS_iE11local_sense;
	ld.param.u32 	%r6, [megakernel_persistent_param_1];
	ld.param.u64 	%rd3, [megakernel_persistent_param_2];
	ld.param.u64 	%rd4, [megakernel_persistent_param_3];
	cvta.to.global.u64 	%rd1, %rd3;
	cvta.to.global.u64 	%rd2, %rd4;
	mov.u32 	%r1, %tid.x;
	setp.ne.s32 	%p1, %r1, 0;
	@%p1 bra 	$L__BB0_3;
	ld.global.u32 	%r7, [%rd2];
	sub.s32 	%r2, 1, %r7;
	st.shared.u32 	[_ZZ12barrier_waitPiS_iE11local_sense], %r2;
	atom.global.add.u32 	%r8, [%rd1], 1;
	add.s32 	%r9, %r6, -1;
	setp.ne.s32 	%p2, %r8, %r9;
	@%p2 bra 	$L__BB0_3;
	atom.global.exch.b32 	%r10, [%rd1], 0;
	atom.global.exch.b32 	%r11, [%rd2], %r2;
$L__BB0_3:
	bar.sync 	0;
	ld.global.u32 	%r12, [%rd2];
	ld.shared.u32 	%r13, [_ZZ12barrier_waitPiS_iE11local_sense];
	setp.eq.s32 	%p3, %r12, %r13;
	@%p3 bra 	$L__BB0_5;
$L__BB0_4:
	mov.b32 	%r14, 50;
	// begin inline asm
	nanosleep.u32 %r14;
	// end inline asm
	ld.global.u32 	%r15, [%rd2];
	ld.shared.u32 	%r16, [_ZZ12barrier_waitPiS_iE11local_sense];
	setp.ne.s32 	%p4, %r15, %r16;
	@%p4 bra 	$L__BB0_4;
$L__BB0_5:
	setp.ne.s32 	%p5, %r1, 0;
	bar.sync 	0;
	@%p5 bra 	$L__BB0_8;
	ld.global.u32 	%r17, [%rd2];
	sub.s32 	%r3, 1, %r17;
	st.shared.u32 	[_ZZ12barrier_waitPiS_iE11local_sense], %r3;
	atom.global.add.u32 	%r18, [%rd1], 1;
	add.s32 	%r19, %r6, -1;
	setp.ne.s32 	%p6, %r18, %r19;
	@%p6 bra 	$L__BB0_8;
	atom.global.exch.b32 	%r20, [%rd1], 0;
	atom.global.exch.b32 	%r21, [%rd2], %r3;
$L__BB0_8:
	bar.sync 	0;
	ld.global.u32 	%r22, [%rd2];
	ld.shared.u32 	%r23, [_ZZ12barrier_waitPiS_iE11local_sense];
	setp.eq.s32 	%p7, %r22, %r23;
	@%p7 bra 	$L__BB0_10;
$L__BB0_9:
	mov.b32 	%r24, 50;
	// begin inline asm
	nanosleep.u32 %r24;
	// end inline asm
	ld.global.u32 	%r25, [%rd2];
	ld.shared.u32 	%r26, [_ZZ12barrier_waitPiS_iE11local_sense];
	setp.ne.s32 	%p8, %r25, %r26;
	@%p8 bra 	$L__BB0_9;
$L__BB0_10:
	setp.ne.s32 	%p9, %r1, 0;
	bar.sync 	0;
	@%p9 bra 	$L__BB0_13;
	ld.global.u32 	%r27, [%rd2];
	sub.s32 	%r4, 1, %r27;
	st.shared.u32 	[_ZZ12barrier_waitPiS_iE11local_sense], %r4;
	atom.global.add.u32 	%r28, [%rd1], 1;
	add.s32 	%r29, %r6, -1;
	setp.ne.s32 	%p10, %r28, %r29;
	@%p10 bra 	$L__BB0_13;
	atom.global.exch.b32 	%r30, [%rd1], 0;
	atom.global.exch.b32 	%r31, [%rd2], %r4;
$L__BB0_13:
	bar.sync 	0;
	ld.global.u32 	%r32, [%rd2];
	ld.shared.u32 	%r33, [_ZZ12barrier_waitPiS_iE11local_sense];
	setp.eq.s32 	%p11, %r32, %r33;
	@%p11 bra 	$L__BB0_15;
$L__BB0_14:
	mov.b32 	%r34, 50;
	// begin inline asm
	nanosleep.u32 %r34;
	// end inline asm
	ld.global.u32 	%r35, [%rd2];
	ld.shared.u32 	%r36, [_ZZ12barrier_waitPiS_iE11local_sense];
	setp.ne.s32 	%p12, %r35, %r36;
	@%p12 bra 	$L__BB0_14;
$L__BB0_15:
	setp.ne.s32 	%p13, %r1, 0;
	bar.sync 	0;
	@%p13 bra 	$L__BB0_18;
	ld.global.u32 	%r37, [%rd2];
	sub.s32 	%r5, 1, %r37;
	st.shared.u32 	[_ZZ12barrier_waitPiS_iE11local_sense], %r5;
	atom.global.add.u32 	%r38, [%rd1], 1;
	add.s32 	%r39, %r6, -1;
	setp.ne.s32 	%p14, %r38, %r39;
	@%p14 bra 	$L__BB0_18;
	atom.global.exch.b32 	%r40, [%rd1], 0;
	atom.global.exch.b32 	%r41, [%rd2], %r5;
$L__BB0_18:
	bar.sync 	0;
	ld.global.u32 	%r42, [%rd2];
	ld.shared.u32 	%r43, [_ZZ12barrier_waitPiS_iE11local_sense];
	setp.eq.s32 	%p15, %r42, %r43;
	@%p15 bra 	$L__BB0_20;
$L__BB0_19:
	mov.b32 	%r44, 50;
	// begin inline asm
	nanosleep.u32 %r44;
	// end inline asm
	ld.global.u32 	%r45, [%rd2];
	ld.shared.u32 	%r46, [_ZZ12barrier_waitPiS_iE11local_sense];
	setp.ne.s32 	%p16, %r45, %r46;
	@%p16 bra 	$L__BB0_19;
$L__BB0_20:
	bar.sync 	0;
	ret;

}


// ===== COMPILED SASS (sm_100) =====

	.target	sm_100

	.elftype	@"ET_EXEC"


//--------------------- .note.nv.tkinfo           --------------------------
	.section	.note.nv.tkinfo,"",@"SHT_NOTE"
	.sectionflags	@"SHF_NOTE_NV_TKINFO"
	.tkinfo
        /*0018*/ 	.word	0x00000002
        /*0030*/ 	.string	""
        /*0030*/ 	.string	"ptxas"
        /*0030*/ 	.string	"Cuda compilation tools, release 13.0, V13.0.88"
        /*0030*/ 	.string	"Build cuda_13.0.r13.0/compiler.36424714_0"
        /*0030*/ 	.string	"-arch sm_100 -m 64 "



//--------------------- .note.nv.cuinfo           --------------------------
	.section	.note.nv.cuinfo,"",@"SHT_NOTE"
	.sectionflags	@"SHF_NOTE_NV_CUINFO"
        /*0018*/ 	.short	0x0002
        /*001a*/ 	.short	0x0064
        /*001c*/ 	.short	0x0082
	.zero		2


//--------------------- .nv.info                  --------------------------
	.section	.nv.info,"",@"SHT_CUDA_INFO"
	.align	4


	//----- nvinfo : EIATTR_REGCOUNT
	.align		4
        /*0000*/ 	.byte	0x04, 0x2f
        /*0002*/ 	.short	(.L_1 - .L_0)
	.align		4
.L_0:
        /*0004*/ 	.word	index@(megakernel_persistent)
        /*0008*/ 	.word	0x0000000e


	//----- nvinfo : EIATTR_FRAME_SIZE
	.align		4
.L_1:
        /*000c*/ 	.byte	0x04, 0x11
        /*000e*/ 	.short	(.L_3 - .L_2)
	.align		4
.L_2:
        /*0010*/ 	.word	index@(megakernel_persistent)
        /*0014*/ 	.word	0x00000000


	//----- nvinfo : EIATTR_MIN_STACK_SIZE
	.align		4
.L_3:
        /*0018*/ 	.byte	0x04, 0x12
        /*001a*/ 	.short	(.L_5 - .L_4)
	.align		4
.L_4:
        /*001c*/ 	.word	index@(megakernel_persistent)
        /*0020*/ 	.word	0x00000000
.L_5:


//--------------------- .nv.compat                --------------------------
	.section	.nv.compat,"",@"SHT_CUDA_COMPAT_INFO"
	.align	4
        /*0000*/ 	.byte	0x02, 0x09, 0x00, 0x00, 0x02, 0x02, 0x01, 0x00, 0x02, 0x05, 0x05, 0x00, 0x03, 0x07, 0x01, 0x01
        /*0010*/ 	.byte	0x02, 0x03, 0x00, 0x00, 0x02, 0x06, 0x01, 0x00, 0x04, 0x0b, 0x08, 0x00, 0x09, 0x00, 0x00, 0x00
        /*0020*/ 	.byte	0x00, 0x00, 0x00, 0x00


//--------------------- .nv.info.megakernel_persistent --------------------------
	.section	.nv.info.megakernel_persistent,"",@"SHT_CUDA_INFO"
	.sectionflags	@""
	.align	4


	//----- nvinfo : EIATTR_CUDA_API_VERSION
	.align		4
        /*0000*/ 	.byte	0x04, 0x37
        /*0002*/ 	.short	(.L_7 - .L_6)
.L_6:
        /*0004*/ 	.word	0x00000082


	//----- nvinfo : EIATTR_KPARAM_INFO
	.align		4
.L_7:
        /*0008*/ 	.byte	0x04, 0x17
        /*000a*/ 	.short	(.L_9 - .L_8)
.L_8:
        /*000c*/ 	.word	0x00000000
        /*0010*/ 	.short	0x0003
        /*0012*/ 	.short	0x0040
        /*0014*/ 	.byte	0x00, 0xf5, 0x21, 0x00


	//----- nvinfo : EIATTR_KPARAM_INFO
	.align		4
.L_9:
        /*0018*/ 	.byte	0x04, 0x17
        /*001a*/ 	.short	(.L_11 - .L_10)
.L_10:
        /*001c*/ 	.word	0x00000000
        /*0020*/ 	.short	0x0002
        /*0022*/ 	.short	0x0038
        /*0024*/ 	.byte	0x00, 0xf5, 0x21, 0x00


	//----- nvinfo : EIATTR_KPARAM_INFO
	.align		4
.L_11:
        /*0028*/ 	.byte	0x04, 0x17
        /*002a*/ 	.short	(.L_13 - .L_12)
.L_12:
        /*002c*/ 	.word	0x00000000
        /*0030*/ 	.short	0x0001
        /*0032*/ 	.short	0x0030
        /*0034*/ 	.byte	0x00, 0xf0, 0x11, 0x00


	//----- nvinfo : EIATTR_KPARAM_INFO
	.align		4
.L_13:
        /*0038*/ 	.byte	0x04, 0x17
        /*003a*/ 	.short	(.L_15 - .L_14)
.L_14:
        /*003c*/ 	.word	0x00000000
        /*0040*/ 	.short	0x0000
        /*0042*/ 	.short	0x0000
        /*0044*/ 	.byte	0x00, 0xf0, 0xc1, 0x00


	//----- nvinfo : EIATTR_SPARSE_MMA_MASK
	.align		4
.L_15:
        /*0048*/ 	.byte	0x03, 0x50
        /*004a*/ 	.short	0x0000


	//----- nvinfo : EIATTR_MAXREG_COUNT
	.align		4
        /*004c*/ 	.byte	0x03, 0x1b
        /*004e*/ 	.short	0x00ff


	//----- nvinfo : EIATTR_NUM_BARRIERS
	.align		4
        /*0050*/ 	.byte	0x02, 0x4c
        /*0052*/ 	.byte	0x01
	.zero		1


	//----- nvinfo : EIATTR_MERCURY_ISA_VERSION
	.align		4
        /*0054*/ 	.byte	0x03, 0x5f
        /*0056*/ 	.short	0x0101


	//----- nvinfo : EIATTR_VRC_CTA_INIT_COUNT
	.align		4
        /*0058*/ 	.byte	0x02, 0x4a
	.zero		1
	.zero		1


	//----- nvinfo : EIATTR_EXIT_INSTR_OFFSETS
	.align		4
        /*005c*/ 	.byte	0x04, 0x1c
        /*005e*/ 	.short	(.L_17 - .L_16)


	//   ....[0]....
.L_16:
        /*0060*/ 	.word	0x000006e0


	//----- nvinfo : EIATTR_CRS_STACK_SIZE
	.align		4
.L_17:
        /*0064*/ 	.byte	0x04, 0x1e
        /*0066*/ 	.short	(.L_19 - .L_18)
.L_18:
        /*0068*/ 	.word	0x00000000


	//----- nvinfo : EIATTR_CBANK_PARAM_SIZE
	.align		4
.L_19:
        /*006c*/ 	.byte	0x03, 0x19
        /*006e*/ 	.short	0x0048


	//----- nvinfo : EIATTR_PARAM_CBANK
	.align		4
        /*0070*/ 	.byte	0x04, 0x0a
        /*0072*/ 	.short	(.L_21 - .L_20)
	.align		4
.L_20:
        /*0074*/ 	.word	index@(.nv.constant0.megakernel_persistent)
        /*0078*/ 	.short	0x0380
        /*007a*/ 	.short	0x0048


	//----- nvinfo : EIATTR_SW_WAR
	.align		4
.L_21:
        /*007c*/ 	.byte	0x04, 0x36
        /*007e*/ 	.short	(.L_23 - .L_22)
.L_22:
        /*0080*/ 	.word	0x00000008
.L_23:


//--------------------- .nv.callgraph             --------------------------
	.section	.nv.callgraph,"",@"SHT_CUDA_CALLGRAPH"
	.align	4
	.sectionentsize	8
	.align		4
        /*0000*/ 	.word	0x00000000
	.align		4
        /*0004*/ 	.word	0xffffffff
	.align		4
        /*0008*/ 	.word	0x00000000
	.align		4
        /*000c*/ 	.word	0xfffffffe
	.align		4
        /*0010*/ 	.word	0x00000000
	.align		4
        /*0014*/ 	.word	0xfffffffd
	.align		4
        /*0018*/ 	.word	0x00000000
	.align		4
        /*001c*/ 	.word	0xfffffffc


//--------------------- .text.megakernel_persistent --------------------------
	.section	.text.megakernel_persistent,"ax",@progbits
	.align	128
        .global         megakernel_persistent
        .type           megakernel_persistent,@function
        .size           megakernel_persistent,(.L_x_17 - megakernel_persistent)
        .other          megakernel_persistent,@"STO_CUDA_ENTRY STV_DEFAULT"
megakernel_persistent:
.text.megakernel_persistent:
[----:B------:R-:W-:Y:S01]  /*0000*/  LDC R1, c[0x0][0x37c] ;  /* 0x0000df00ff017b82 */ /* 0x000fe20000000800 */
[----:B------:R-:W0:Y:S01]  /*0010*/  S2R R0, SR_TID.X ;  /* 0x0000000000007919 */ /* 0x000e220000002100 */
[----:B------:R-:W1:Y:S06]  /*0020*/  LDCU UR5, c[0x0][0x3b0] ;  /* 0x00007600ff0577ac */ /* 0x000e6c0008000800 */
[----:B------:R-:W2:Y:S01]  /*0030*/  LDC.64 R2, c[0x0][0x3c0] ;  /* 0x0000f000ff027b82 */ /* 0x000ea20000000a00 */
[----:B------:R-:W-:Y:S01]  /*0040*/  BSSY.RECONVERGENT B0, `(.L_x_0) ;  /* 0x0000013000007945 */ /* 0x000fe20003800200 */
[----:B------:R-:W3:Y:S01]  /*0050*/  LDCU.64 UR8, c[0x0][0x358] ;  /* 0x00006b00ff0877ac */ /* 0x000ee20008000a00 */
[----:B-1----:R-:W-:Y:S01]  /*0060*/  UIADD3 UR5, UPT, UPT, UR5, -0x1, URZ ;  /* 0xffffffff05057890 */ /* 0x002fe2000fffe0ff */
[----:B0-----:R-:W-:-:S13]  /*0070*/  ISETP.NE.AND P0, PT, R0, RZ, PT ;  /* 0x000000ff0000720c */ /* 0x001fda0003f05270 */
[----:B---3--:R-:W-:Y:S05]  /*0080*/  @P0 BRA `(.L_x_1) ;  /* 0x0000000000380947 */ /* 0x008fea0003800000 */
[----:B------:R-:W0:Y:S08]  /*0090*/  LDC.64 R4, c[0x0][0x3c0] ;  /* 0x0000f000ff047b82 */ /* 0x000e300000000a00 */
[----:B------:R-:W1:Y:S01]  /*00a0*/  LDC.64 R6, c[0x0][0x3b8] ;  /* 0x0000ee00ff067b82 */ /* 0x000e620000000a00 */
[----:B------:R-:W-:Y:S01]  /*00b0*/  IMAD.MOV.U32 R11, RZ, RZ, 0x1 ;  /* 0x00000001ff0b7424 */ /* 0x000fe200078e00ff */
[----:B0-----:R-:W3:Y:S04]  /*00c0*/  LDG.E R0, desc[UR8][R4.64] ;  /* 0x0000000804007981 */ /* 0x001ee8000c1e1900 */
[----:B-1----:R-:W4:Y:S02]  /*00d0*/  ATOMG.E.ADD.STRONG.GPU PT, R8, desc[UR8][R6.64], R11 ;  /* 0x8000000b060879a8 */ /* 0x002f2400081ef108 */
[----:B------:R-:W0:Y:S01]  /*00e0*/  S2UR UR6, SR_CgaCtaId ;  /* 0x00000000000679c3 */ /* 0x000e220000008800 */
[----:B------:R-:W-:-:S02]  /*00f0*/  UMOV UR4, 0x400 ;  /* 0x0000040000047882 */ /* 0x000fc40000000000 */
[----:B0-----:R-:W-:Y:S01]  /*0100*/  ULEA UR4, UR6, UR4, 0x18 ;  /* 0x0000000406047291 */ /* 0x001fe2000f8ec0ff */
[----:B---3--:R-:W-:-:S08]  /*0110*/  IADD3 R9, PT, PT, -R0, 0x1, RZ ;  /* 0x0000000100097810 */ /* 0x008fd00007ffe1ff */
[----:B------:R0:W-:Y:S01]  /*0120*/  STS [UR4], R9 ;  /* 0x00000009ff007988 */ /* 0x0001e20008000804 */
[----:B----4-:R-:W-:-:S13]  /*0130*/  ISETP.NE.AND P1, PT, R8, UR5, PT ;  /* 0x0000000508007c0c */ /* 0x010fda000bf25270 */
[----:B0-----:R-:W-:Y:S05]  /*0140*/  @P1 BRA `(.L_x_1) ;  /* 0x0000000000081947 */ /* 0x001fea0003800000 */
[----:B------:R0:W5:Y:S04]  /*0150*/  ATOMG.E.EXCH.STRONG.GPU PT, RZ, desc[UR8][R6.64], RZ ;  /* 0x800000ff06ff79a8 */ /* 0x000168000c1ef108 */
[----:B------:R0:W5:Y:S02]  /*0160*/  ATOMG.E.EXCH.STRONG.GPU PT, RZ, desc[UR8][R4.64], R9 ;  /* 0x8000000904ff79a8 */ /* 0x000164000c1ef108 */
.L_x_1:
[----:B------:R-:W-:Y:S05]  /*0170*/  BSYNC.RECONVERGENT B0 ;  /* 0x0000000000007941 */ /* 0x000fea0003800200 */
.L_x_0:
[----:B------:R-:W-:Y:S06]  /*0180*/  BAR.SYNC.DEFER_BLOCKING 0x0 ;  /* 0x0000000000007b1d */ /* 0x000fec0000010000 */
[----:B--2---:R-:W2:Y:S02]  /*0190*/  LDG.E R0, desc[UR8][R2.64] ;  /* 0x0000000802007981 */ /* 0x004ea4000c1e1900 */
[----:B------:R-:W1:Y:S01]  /*01a0*/  S2UR UR6, SR_CgaCtaId ;  /* 0x00000000000679c3 */ /* 0x000e620000008800 */
[----:B------:R-:W-:Y:S02]  /*01b0*/  UMOV UR4, 0x400 ;  /* 0x0000040000047882 */ /* 0x000fe40000000000 */
[----:B-1----:R-:W-:-:S09]  /*01c0*/  ULEA UR4, UR6, UR4, 0x18 ;  /* 0x0000000406047291 */ /* 0x002fd2000f8ec0ff */
[----:B0-----:R-:W2:Y:S02]  /*01d0*/  LDS R5, [UR4] ;  /* 0x00000004ff057984 */ /* 0x001ea40008000800 */
[----:B--2---:R-:W-:-:S13]  /*01e0*/  ISETP.NE.AND P1, PT, R0, R5, PT ;  /* 0x000000050000720c */ /* 0x004fda0003f25270 */
[----:B------:R-:W-:Y:S05]  /*01f0*/  @!P1 BRA `(.L_x_2) ;  /* 0x0000000000149947 */ /* 0x000fea0003800000 */
.L_x_3:
[----:B------:R-:W-:Y:S05]  /*0200*/  NANOSLEEP 0x32 ;  /* 0x000000320000795d */ /* 0x000fea0003800000 */
[----:B------:R-:W2:Y:S04]  /*0210*/  LDG.E R0, desc[UR8][R2.64] ;  /* 0x0000000802007981 */ /* 0x000ea8000c1e1900 */
[----:B------:R-:W2:Y:S02]  /*0220*/  LDS R5, [UR4] ;  /* 0x00000004ff057984 */ /* 0x000ea40008000800 */
[----:B--2---:R-:W-:-:S13]  /*0230*/  ISETP.NE.AND P1, PT, R0, R5, PT ;  /* 0x000000050000720c */ /* 0x004fda0003f25270 */
[----:B------:R-:W-:Y:S05]  /*0240*/  @P1 BRA `(.L_x_3) ;  /* 0xfffffffc00ec1947 */ /* 0x000fea000383ffff */
.L_x_2:
[----:B------:R-:W-:Y:S06]  /*0250*/  BAR.SYNC.DEFER_BLOCKING 0x0 ;  /* 0x0000000000007b1d */ /* 0x000fec0000010000 */
[----:B------:R-:W-:Y:S04]  /*0260*/  BSSY.RECONVERGENT B0, `(.L_x_4) ;  /* 0x000000c000007945 */ /* 0x000fe80003800200 */
[----:B------:R-:W-:Y:S05]  /*0270*/  @P0 BRA `(.L_x_5) ;  /* 0x0000000000280947 */ /* 0x000fea0003800000 */
[----:B------:R-:W0:Y:S01]  /*0280*/  LDC.64 R4, c[0x0][0x3b8] ;  /* 0x0000ee00ff047b82 */ /* 0x000e220000000a00 */
[----:B------:R-:W2:Y:S01]  /*0290*/  LDG.E R0, desc[UR8][R2.64] ;  /* 0x0000000802007981 */ /* 0x000ea2000c1e1900 */
[----:B------:R-:W-:-:S05]  /*02a0*/  IMAD.MOV.U32 R9, RZ, RZ, 0x1 ;  /* 0x00000001ff097424 */ /* 0x000fca00078e00ff */
[----:B0-----:R-:W3:Y:S01]  /*02b0*/  ATOMG.E.ADD.STRONG.GPU PT, R6, desc[UR8][R4.64], R9 ;  /* 0x80000009040679a8 */ /* 0x001ee200081ef108 */
[----:B--2---:R-:W-:-:S05]  /*02c0*/  IADD3 R7, PT, PT, -R0, 0x1, RZ ;  /* 0x0000000100077810 */ /* 0x004fca0007ffe1ff */
[----:B------:R0:W-:Y:S01]  /*02d0*/  STS [UR4], R7 ;  /* 0x00000007ff007988 */ /* 0x0001e20008000804 */
[----:B---3--:R-:W-:-:S13]  /*02e0*/  ISETP.NE.AND P1, PT, R6, UR5, PT ;  /* 0x0000000506007c0c */ /* 0x008fda000bf25270 */
[----:B0-----:R-:W-:Y:S05]  /*02f0*/  @P1 BRA `(.L_x_5) ;  /* 0x0000000000081947 */ /* 0x001fea0003800000 */
[----:B------:R0:W5:Y:S04]  /*0300*/  ATOMG.E.EXCH.STRONG.GPU PT, RZ, desc[UR8][R4.64], RZ ;  /* 0x800000ff04ff79a8 */ /* 0x000168000c1ef108 */
[----:B------:R0:W5:Y:S02]  /*0310*/  ATOMG.E.EXCH.STRONG.GPU PT, RZ, desc[UR8][R2.64], R7 ;  /* 0x8000000702ff79a8 */ /* 0x000164000c1ef108 */
.L_x_5:
[----:B------:R-:W-:Y:S05]  /*0320*/  BSYNC.RECONVERGENT B0 ;  /* 0x0000000000007941 */ /* 0x000fea0003800200 */
.L_x_4:
[----:B------:R-:W-:Y:S06]  /*0330*/  BAR.SYNC.DEFER_BLOCKING 0x0 ;  /* 0x0000000000007b1d */ /* 0x000fec0000010000 */
[----:B------:R-:W2:Y:S04]  /*0340*/  LDG.E R0, desc[UR8][R2.64] ;  /* 0x0000000802007981 */ /* 0x000ea8000c1e1900 */
[----:B0-----:R-:W2:Y:S02]  /*0350*/  LDS R5, [UR4] ;  /* 0x00000004ff057984 */ /* 0x001ea40008000800 */
[----:B--2---:R-:W-:-:S13]  /*0360*/  ISETP.NE.AND P1, PT, R0, R5, PT ;  /* 0x000000050000720c */ /* 0x004fda0003f25270 */
[----:B------:R-:W-:Y:S05]  /*0370*/  @!P1 BRA `(.L_x_6) ;  /* 0x0000000000149947 */ /* 0x000fea0003800000 */
.L_x_7:
[----:B------:R-:W-:Y:S05]  /*0380*/  NANOSLEEP 0x32 ;  /* 0x000000320000795d */ /* 0x000fea0003800000 */
[----:B------:R-:W2:Y:S04]  /*0390*/  LDG.E R0, desc[UR8][R2.64] ;  /* 0x0000000802007981 */ /* 0x000ea8000c1e1900 */
[----:B------:R-:W2:Y:S02]  /*03a0*/  LDS R5, [UR4] ;  /* 0x00000004ff057984 */ /* 0x000ea40008000800 */
[----:B--2---:R-:W-:-:S13]  /*03b0*/  ISETP.NE.AND P1, PT, R0, R5, PT ;  /* 0x000000050000720c */ /* 0x004fda0003f25270 */
[----:B------:R-:W-:Y:S05]  /*03c0*/  @P1 BRA `(.L_x_7) ;  /* 0xfffffffc00ec1947 */ /* 0x000fea000383ffff */
.L_x_6:
        /* <DEDUP_REMOVED lines=13> */
.L_x_9:
[----:B------:R-:W-:Y:S05]  /*04a0*/  BSYNC.RECONVERGENT B0 ;  /* 0x0000000000007941 */ /* 0x000fea0003800200 */
.L_x_8:
[----:B------:R-:W-:Y:S06]  /*04b0*/  BAR.SYNC.DEFER_BLOCKING 0x0 ;  /* 0x0000000000007b1d */ /* 0x000fec0000010000 */
[----:B------:R-:W2:Y:S04]  /*04c0*/  LDG.E R0, desc[UR8][R2.64] ;  /* 0x0000000802007981 */ /* 0x000ea8000c1e1900 */
[----:B0-----:R-:W2:Y:S02]  /*04d0*/  LDS R5, [UR4] ;  /* 0x00000004ff057984 */ /* 0x001ea40008000800 */
[----:B--2---:R-:W-:-:S13]  /*04e0*/  ISETP.NE.AND P1, PT, R0, R5, PT ;  /* 0x000000050000720c */ /* 0x004fda0003f25270 */
[----:B------:R-:W-:Y:S05]  /*04f0*/  @!P1 BRA `(.L_x_10) ;  /* 0x0000000000149947 */ /* 0x000fea0003800000 */
.L_x_11:
[----:B------:R-:W-:Y:S05]  /*0500*/  NANOSLEEP 0x32 ;  /* 0x000000320000795d */ /* 0x000fea0003800000 */
[----:B------:R-:W2:Y:S04]  /*0510*/  LDG.E R0, desc[UR8][R2.64] ;  /* 0x0000000802007981 */ /* 0x000ea8000c1e1900 */
[----:B------:R-:W2:Y:S02]  /*0520*/  LDS R5, [UR4] ;  /* 0x00000004ff057984 */ /* 0x000ea40008000800 */
[----:B--2---:R-:W-:-:S13]  /*0530*/  ISETP.NE.AND P1, PT, R0, R5, PT ;  /* 0x000000050000720c */ /* 0x004fda0003f25270 */
[----:B------:R-:W-:Y:S05]  /*0540*/  @P1 BRA `(.L_x_11) ;  /* 0xfffffffc00ec1947 */ /* 0x000fea000383ffff */
.L_x_10:
        /* <DEDUP_REMOVED lines=13> */
.L_x_13:
[----:B------:R-:W-:Y:S05]  /*0620*/  BSYNC.RECONVERGENT B0 ;  /* 0x0000000000007941 */ /* 0x000fea0003800200 */
.L_x_12:
[----:B------:R-:W-:Y:S06]  /*0630*/  BAR.SYNC.DEFER_BLOCKING 0x0 ;  /* 0x0000000000007b1d */ /* 0x000fec0000010000 */
[----:B------:R-:W2:Y:S04]  /*0640*/  LDG.E R0, desc[UR8][R2.64] ;  /* 0x0000000802007981 */ /* 0x000ea8000c1e1900 */
[----:B0-----:R-:W2:Y:S02]  /*0650*/  LDS R5, [UR4] ;  /* 0x00000004ff057984 */ /* 0x001ea40008000800 */
[----:B--2---:R-:W-:-:S13]  /*0660*/  ISETP.NE.AND P0, PT, R0, R5, PT ;  /* 0x000000050000720c */ /* 0x004fda0003f05270 */
[----:B------:R-:W-:Y:S05]  /*0670*/  @!P0 BRA `(.L_x_14) ;  /* 0x0000000000148947 */ /* 0x000fea0003800000 */
.L_x_15:
[----:B------:R-:W-:Y:S05]  /*0680*/  NANOSLEEP 0x32 ;  /* 0x000000320000795d */ /* 0x000fea0003800000 */
[----:B------:R-:W2:Y:S04]  /*0690*/  LDG.E R0, desc[UR8][R2.64] ;  /* 0x0000000802007981 */ /* 0x000ea8000c1e1900 */
[----:B------:R-:W2:Y:S02]  /*06a0*/  LDS R5, [UR4] ;  /* 0x00000004ff057984 */ /* 0x000ea40008000800 */
[----:B--2---:R-:W-:-:S13]  /*06b0*/  ISETP.NE.AND P0, PT, R0, R5, PT ;  /* 0x000000050000720c */ /* 0x004fda0003f05270 */
[----:B------:R-:W-:Y:S05]  /*06c0*/  @P0 BRA `(.L_x_15) ;  /* 0xfffffffc00ec0947 */ /* 0x000fea000383ffff */
.L_x_14:
[----:B------:R-:W-:Y:S06]  /*06d0*/  BAR.SYNC.DEFER_BLOCKING 0x0 ;  /* 0x0000000000007b1d */ /* 0x000fec0000010000 */
[----:B------:R-:W-:Y:S05]  /*06e0*/  EXIT ;  /* 0x000000000000794d */ /* 0x000fea0003800000 */
.L_x_16:
[----:B------:R-:W-:-:S00]  /*06f0*/  BRA `(.L_x_16) ;  /* 0xfffffffc00fc7947 */ /* 0x000fc0000383ffff */
[----:B------:R-:W-:-:S00]  /*0700*/  NOP ;  /* 0x0000000000007918 */ /* 0x000fc00000000000 */
[----:B------:R-:W-:-:S00]  /*0710*/  NOP ;  /* 0x0000000000007918 */ /* 0x000fc00000000000 */
[----:B------:R-:W-:-:S00]  /*0720*/  NOP ;  /* 0x0000000000007918 */ /* 0x000fc00000000000 */
[----:B------:R-:W-:-:S00]  /*0730*/  NOP ;  /* 0x0000000000007918 */ /* 0x000fc00000000000 */
[----:B------:R-:W-:-:S00]  /*0740*/  NOP ;  /* 0x0000000000007918 */ /* 0x000fc00000000000 */
[----:B------:R-:W-:-:S00]  /*0750*/  NOP ;  /* 0x0000000000007918 */ /* 0x000fc00000000000 */
[----:B------:R-:W-:-:S00]  /*0760*/  NOP ;  /* 0x0000000000007918 */ /* 0x000fc00000000000 */
[----:B------:R-:W-:-:S00]  /*0770*/  NOP ;  /* 0x0000000000007918 */ /* 0x000fc00000000000 */
.L_x_17:


//--------------------- .nv.shared.megakernel_persistent --------------------------
	.section	.nv.shared.megakernel_persistent,"aw",@nobits
	.sectionflags	@""
	.align	4
.nv.shared.megakernel_persistent:
	.zero		1028


//--------------------- .nv.shared.reserved.0     --------------------------
	.section	.nv.shared.reserved.0,"aw",@nobits
	.weak		__nv_reservedSMEM_offset_0_alias
	.size		__nv_reservedSMEM_offset_0_alias, 0, 64
	.other		__nv_reservedSMEM_offset_0_alias,@"STO_CUDA_RESERVED_SHARED STV_DEFAULT"
__nv_reservedSMEM_offset_0_alias:
	.zero		0
	.zero		64


//--------------------- .nv.constant0.megakernel_persistent --------------------------
	.section	.nv.constant0.megakernel_persistent,"a",@progbits
	.sectionflags	@""
	.align	4
.nv.constant0.megakernel_persistent:
	.zero		968


//--------------------- SYMBOLS --------------------------

	.type		.nv.reservedSmem.offset0,@object
	.size		.nv.reservedSmem.offset0,0x4
	.type		.nv.reservedSmem.cap,@object
	.size		.nv.reservedSmem.cap,0x4
